//
// Generated by NVIDIA NVVM Compiler
//
// Compiler Build ID: CL-36424714
// Cuda compilation tools, release 13.0, V13.0.88
// Based on NVVM 20.0.0
//

.version 9.0
.target sm_100
.address_size 64

	// .globl	_Z15evenPhaseKernelPii

.visible .entry _Z15evenPhaseKernelPii(
	.param .u64 .ptr .align 1 _Z15evenPhaseKernelPii_param_0,
	.param .u32 _Z15evenPhaseKernelPii_param_1
)
{
	.reg .pred 	%p<3>;
	.reg .b32 	%r<10>;
	.reg .b64 	%rd<5>;

	ld.param.u64 	%rd2, [_Z15evenPhaseKernelPii_param_0];
	ld.param.u32 	%r4, [_Z15evenPhaseKernelPii_param_1];
	mov.u32 	%r5, %ctaid.x;
	mov.u32 	%r6, %ntid.x;
	mov.u32 	%r7, %tid.x;
	mad.lo.s32 	%r8, %r5, %r6, %r7;
	shl.b32 	%r1, %r8, 1;
	or.b32  	%r9, %r1, 1;
	setp.ge.s32 	%p1, %r9, %r4;
	@%p1 bra 	$L__BB0_3;
	cvta.to.global.u64 	%rd3, %rd2;
	mul.wide.s32 	%rd4, %r1, 4;
	add.s64 	%rd1, %rd3, %rd4;
	ld.global.u32 	%r2, [%rd1];
	ld.global.u32 	%r3, [%rd1+4];
	setp.le.s32 	%p2, %r2, %r3;
	@%p2 bra 	$L__BB0_3;
	st.global.u32 	[%rd1], %r3;
	st.global.u32 	[%rd1+4], %r2;
$L__BB0_3:
	ret;

}
	// .globl	_Z14oddPhaseKernelPii
.visible .entry _Z14oddPhaseKernelPii(
	.param .u64 .ptr .align 1 _Z14oddPhaseKernelPii_param_0,
	.param .u32 _Z14oddPhaseKernelPii_param_1
)
{
	.reg .pred 	%p<3>;
	.reg .b32 	%r<10>;
	.reg .b64 	%rd<5>;

	ld.param.u64 	%rd2, [_Z14oddPhaseKernelPii_param_0];
	ld.param.u32 	%r4, [_Z14oddPhaseKernelPii_param_1];
	mov.u32 	%r5, %ctaid.x;
	mov.u32 	%r6, %ntid.x;
	mov.u32 	%r7, %tid.x;
	mad.lo.s32 	%r8, %r5, %r6, %r7;
	shl.b32 	%r1, %r8, 1;
	add.s32 	%r9, %r1, 2;
	setp.ge.s32 	%p1, %r9, %r4;
	@%p1 bra 	$L__BB1_3;
	cvta.to.global.u64 	%rd3, %rd2;
	mul.wide.s32 	%rd4, %r1, 4;
	add.s64 	%rd1, %rd3, %rd4;
	ld.global.u32 	%r2, [%rd1+4];
	ld.global.u32 	%r3, [%rd1+8];
	setp.le.s32 	%p2, %r2, %r3;
	@%p2 bra 	$L__BB1_3;
	st.global.u32 	[%rd1+4], %r3;
	st.global.u32 	[%rd1+8], %r2;
$L__BB1_3:
	ret;

}


// ===== COMPILED SASS (sm_100) =====

	.target	sm_100

	.elftype	@"ET_EXEC"


//--------------------- .note.nv.tkinfo           --------------------------
	.section	.note.nv.tkinfo,"",@"SHT_NOTE"
	.sectionflags	@"SHF_NOTE_NV_TKINFO"
	.tkinfo
        /*0018*/ 	.word	0x00000002
        /*0030*/ 	.string	""
        /*0030*/ 	.string	"ptxas"
        /*0030*/ 	.string	"Cuda compilation tools, release 13.0, V13.0.88"
        /*0030*/ 	.string	"Build cuda_13.0.r13.0/compiler.36424714_0"
        /*0030*/ 	.string	"-arch sm_100 -m 64 "



//--------------------- .note.nv.cuinfo           --------------------------
	.section	.note.nv.cuinfo,"",@"SHT_NOTE"
	.sectionflags	@"SHF_NOTE_NV_CUINFO"
        /*0018*/ 	.short	0x0002
        /*001a*/ 	.short	0x0064
        /*001c*/ 	.short	0x0082
	.zero		2


//--------------------- .nv.info                  --------------------------
	.section	.nv.info,"",@"SHT_CUDA_INFO"
	.align	4


	//----- nvinfo : EIATTR_REGCOUNT
	.align		4
        /*0000*/ 	.byte	0x04, 0x2f
        /*0002*/ 	.short	(.L_1 - .L_0)
	.align		4
.L_0:
        /*0004*/ 	.word	index@(_Z15evenPhaseKernelPii)
        /*0008*/ 	.word	0x00000008


	//----- nvinfo : EIATTR_FRAME_SIZE
	.align		4
.L_1:
        /*000c*/ 	.byte	0x04, 0x11
        /*000e*/ 	.short	(.L_3 - .L_2)
	.align		4
.L_2:
        /*0010*/ 	.word	index@(_Z15evenPhaseKernelPii)
        /*0014*/ 	.word	0x00000000


	//----- nvinfo : EIATTR_REGCOUNT
	.align		4
.L_3:
        /*0018*/ 	.byte	0x04, 0x2f
        /*001a*/ 	.short	(.L_5 - .L_4)
	.align		4
.L_4:
        /*001c*/ 	.word	index@(_Z14oddPhaseKernelPii)
        /*0020*/ 	.word	0x00000008


	//----- nvinfo : EIATTR_FRAME_SIZE
	.align		4
.L_5:
        /*0024*/ 	.byte	0x04, 0x11
        /*0026*/ 	.short	(.L_7 - .L_6)
	.align		4
.L_6:
        /*0028*/ 	.word	index@(_Z14oddPhaseKernelPii)
        /*002c*/ 	.word	0x00000000


	//----- nvinfo : EIATTR_MIN_STACK_SIZE
	.align		4
.L_7:
        /*0030*/ 	.byte	0x04, 0x12
        /*0032*/ 	.short	(.L_9 - .L_8)
	.align		4
.L_8:
        /*0034*/ 	.word	index@(_Z14oddPhaseKernelPii)
        /*0038*/ 	.word	0x00000000


	//----- nvinfo : EIATTR_MIN_STACK_SIZE
	.align		4
.L_9:
        /*003c*/ 	.byte	0x04, 0x12
        /*003e*/ 	.short	(.L_11 - .L_10)
	.align		4
.L_10:
        /*0040*/ 	.word	index@(_Z15evenPhaseKernelPii)
        /*0044*/ 	.word	0x00000000
.L_11:


//--------------------- .nv.compat                --------------------------
	.section	.nv.compat,"",@"SHT_CUDA_COMPAT_INFO"
	.align	4
        /*0000*/ 	.byte	0x02, 0x09, 0x00, 0x00, 0x02, 0x02, 0x01, 0x00, 0x02, 0x05, 0x05, 0x00, 0x03, 0x07, 0x01, 0x01
        /*0010*/ 	.byte	0x02, 0x03, 0x00, 0x00, 0x02, 0x06, 0x01, 0x00, 0x04, 0x0b, 0x08, 0x00, 0x09, 0x00, 0x00, 0x00
        /*0020*/ 	.byte	0x00, 0x00, 0x00, 0x00


//--------------------- .nv.info._Z14oddPhaseKernelPii --------------------------
	.section	.nv.info._Z14oddPhaseKernelPii,"",@"SHT_CUDA_INFO"
	.sectionflags	@""
	.align	4


	//----- nvinfo : EIATTR_CUDA_API_VERSION
	.align		4
        /*0000*/ 	.byte	0x04, 0x37
        /*0002*/ 	.short	(.L_13 - .L_12)
.L_12:
        /*0004*/ 	.word	0x00000082


	//----- nvinfo : EIATTR_KPARAM_INFO
	.align		4
.L_13:
        /*0008*/ 	.byte	0x04, 0x17
        /*000a*/ 	.short	(.L_15 - .L_14)
.L_14:
        /*000c*/ 	.word	0x00000000
        /*0010*/ 	.short	0x0001
        /*0012*/ 	.short	0x0008
        /*0014*/ 	.byte	0x00, 0xf0, 0x11, 0x00


	//----- nvinfo : EIATTR_KPARAM_INFO
	.align		4
.L_15:
        /*0018*/ 	.byte	0x04, 0x17
        /*001a*/ 	.short	(.L_17 - .L_16)
.L_16:
        /*001c*/ 	.word	0x00000000
        /*0020*/ 	.short	0x0000
        /*0022*/ 	.short	0x0000
        /*0024*/ 	.byte	0x00, 0xf5, 0x21, 0x00


	//----- nvinfo : EIATTR_SPARSE_MMA_MASK
	.align		4
.L_17:
        /*0028*/ 	.byte	0x03, 0x50
        /*002a*/ 	.short	0x0000


	//----- nvinfo : EIATTR_MAXREG_COUNT
	.align		4
        /*002c*/ 	.byte	0x03, 0x1b
        /*002e*/ 	.short	0x00ff


	//----- nvinfo : EIATTR_MERCURY_ISA_VERSION
	.align		4
        /*0030*/ 	.byte	0x03, 0x5f
        /*0032*/ 	.short	0x0101


	//----- nvinfo : EIATTR_VRC_CTA_INIT_COUNT
	.align		4
        /*0034*/ 	.byte	0x02, 0x4a
	.zero		1
	.zero		1


	//----- nvinfo : EIATTR_EXIT_INSTR_OFFSETS
	.align		4
        /*0038*/ 	.byte	0x04, 0x1c
        /*003a*/ 	.short	(.L_19 - .L_18)


	//   ....[0]....
.L_18:
        /*003c*/ 	.word	0x00000090


	//   ....[1]....
        /*0040*/ 	.word	0x00000100


	//   ....[2]....
        /*0044*/ 	.word	0x00000130


	//----- nvinfo : EIATTR_CBANK_PARAM_SIZE
	.align		4
.L_19:
        /*0048*/ 	.byte	0x03, 0x19
        /*004a*/ 	.short	0x000c


	//----- nvinfo : EIATTR_PARAM_CBANK
	.align		4
        /*004c*/ 	.byte	0x04, 0x0a
        /*004e*/ 	.short	(.L_21 - .L_20)
	.align		4
.L_20:
        /*0050*/ 	.word	index@(.nv.constant0._Z14oddPhaseKernelPii)
        /*0054*/ 	.short	0x0380
        /*0056*/ 	.short	0x000c


	//----- nvinfo : EIATTR_SW_WAR
	.align		4
.L_21:
        /*0058*/ 	.byte	0x04, 0x36
        /*005a*/ 	.short	(.L_23 - .L_22)
.L_22:
        /*005c*/ 	.word	0x00000008
.L_23:


//--------------------- .nv.info._Z15evenPhaseKernelPii --------------------------
	.section	.nv.info._Z15evenPhaseKernelPii,"",@"SHT_CUDA_INFO"
	.sectionflags	@""
	.align	4


	//----- nvinfo : EIATTR_CUDA_API_VERSION
	.align		4
        /*0000*/ 	.byte	0x04, 0x37
        /*0002*/ 	.short	(.L_25 - .L_24)
.L_24:
        /*0004*/ 	.word	0x00000082


	//----- nvinfo : EIATTR_KPARAM_INFO
	.align		4
.L_25:
        /*0008*/ 	.byte	0x04, 0x17
        /*000a*/ 	.short	(.L_27 - .L_26)
.L_26:
        /*000c*/ 	.word	0x00000000
        /*0010*/ 	.short	0x0001
        /*0012*/ 	.short	0x0008
        /*0014*/ 	.byte	0x00, 0xf0, 0x11, 0x00


	//----- nvinfo : EIATTR_KPARAM_INFO
	.align		4
.L_27:
        /*0018*/ 	.byte	0x04, 0x17
        /*001a*/ 	.short	(.L_29 - .L_28)
.L_28:
        /*001c*/ 	.word	0x00000000
        /*0020*/ 	.short	0x0000
        /*0022*/ 	.short	0x0000
        /*0024*/ 	.byte	0x00, 0xf5, 0x21, 0x00


	//----- nvinfo : EIATTR_SPARSE_MMA_MASK
	.align		4
.L_29:
        /*0028*/ 	.byte	0x03, 0x50
        /*002a*/ 	.short	0x0000


	//----- nvinfo : EIATTR_MAXREG_COUNT
	.align		4
        /*002c*/ 	.byte	0x03, 0x1b
        /*002e*/ 	.short	0x00ff


	//----- nvinfo : EIATTR_MERCURY_ISA_VERSION
	.align		4
        /*0030*/ 	.byte	0x03, 0x5f
        /*0032*/ 	.short	0x0101


	//----- nvinfo : EIATTR_VRC_CTA_INIT_COUNT
	.align		4
        /*0034*/ 	.byte	0x02, 0x4a
	.zero		1
	.zero		1


	//----- nvinfo : EIATTR_EXIT_INSTR_OFFSETS
	.align		4
        /*0038*/ 	.byte	0x04, 0x1c
        /*003a*/ 	.short	(.L_31 - .L_30)


	//   ....[0]....
.L_30:
        /*003c*/ 	.word	0x00000090


	//   ....[1]....
        /*0040*/ 	.word	0x00000100


	//   ....[2]....
        /*0044*/ 	.word	0x00000130


	//----- nvinfo : EIATTR_CBANK_PARAM_SIZE
	.align		4
.L_31:
        /*0048*/ 	.byte	0x03, 0x19
        /*004a*/ 	.short	0x000c


	//----- nvinfo : EIATTR_PARAM_CBANK
	.align		4
        /*004c*/ 	.byte	0x04, 0x0a
        /*004e*/ 	.short	(.L_33 - .L_32)
	.align		4
.L_32:
        /*0050*/ 	.word	index@(.nv.constant0._Z15evenPhaseKernelPii)
        /*0054*/ 	.short	0x0380
        /*0056*/ 	.short	0x000c


	//----- nvinfo : EIATTR_SW_WAR
	.align		4
.L_33:
        /*0058*/ 	.byte	0x04, 0x36
        /*005a*/ 	.short	(.L_35 - .L_34)
.L_34:
        /*005c*/ 	.word	0x00000008
.L_35:


//--------------------- .nv.callgraph             --------------------------
	.section	.nv.callgraph,"",@"SHT_CUDA_CALLGRAPH"
	.align	4
	.sectionentsize	8
	.align		4
        /*0000*/ 	.word	0x00000000
	.align		4
        /*0004*/ 	.word	0xffffffff
	.align		4
        /*0008*/ 	.word	0x00000000
	.align		4
        /*000c*/ 	.word	0xfffffffe
	.align		4
        /*0010*/ 	.word	0x00000000
	.align		4
        /*0014*/ 	.word	0xfffffffd
	.align		4
        /*0018*/ 	.word	0x00000000
	.align		4
        /*001c*/ 	.word	0xfffffffc


//--------------------- .text._Z14oddPhaseKernelPii --------------------------
	.section	.text._Z14oddPhaseKernelPii,"ax",@progbits
	.align	128
        .global         _Z14oddPhaseKernelPii
        .type           _Z14oddPhaseKernelPii,@function
        .size           _Z14oddPhaseKernelPii,(.L_x_2 - _Z14oddPhaseKernelPii)
        .other          _Z14oddPhaseKernelPii,@"STO_CUDA_ENTRY STV_DEFAULT"
_Z14oddPhaseKernelPii:
.text._Z14oddPhaseKernelPii:
[----:B------:R-:W-:Y:S01]  /*0000*/  LDC R1, c[0x0][0x37c] ;  /* 0x0000df00ff017b82 */ /* 0x000fe20000000800 */
[----:B------:R-:W0:Y:S07]  /*0010*/  S2R R3, SR_TID.X ;  /* 0x0000000000037919 */ /* 0x000e2e0000002100 */
[----:B------:R-:W0:Y:S01]  /*0020*/  S2UR UR4, SR_CTAID.X ;  /* 0x00000000000479c3 */ /* 0x000e220000002500 */
[----:B------:R-:W1:Y:S07]  /*0030*/  LDCU UR5, c[0x0][0x388] ;  /* 0x00007100ff0577ac */ /* 0x000e6e0008000800 */
[----:B------:R-:W0:Y:S02]  /*0040*/  LDC R0, c[0x0][0x360] ;  /* 0x0000d800ff007b82 */ /* 0x000e240000000800 */
[----:B0-----:R-:W-:-:S05]  /*0050*/  IMAD R0, R0, UR4, R3 ;  /* 0x0000000400007c24 */ /* 0x001fca000f8e0203 */
[----:B------:R-:W-:-:S04]  /*0060*/  SHF.L.U32 R5, R0, 0x1, RZ ;  /* 0x0000000100057819 */ /* 0x000fc800000006ff */
[----:B------:R-:W-:-:S04]  /*0070*/  IADD3 R0, PT, PT, R5, 0x2, RZ ;  /* 0x0000000205007810 */ /* 0x000fc80007ffe0ff */
[----:B-1----:R-:W-:-:S13]  /*0080*/  ISETP.GE.AND P0, PT, R0, UR5, PT ;  /* 0x0000000500007c0c */ /* 0x002fda000bf06270 */
[----:B------:R-:W-:Y:S05]  /*0090*/  @P0 EXIT ;  /* 0x000000000000094d */ /* 0x000fea0003800000 */
[----:B------:R-:W0:Y:S01]  /*00a0*/  LDC.64 R2, c[0x0][0x380] ;  /* 0x0000e000ff027b82 */ /* 0x000e220000000a00 */
[----:B------:R-:W1:Y:S01]  /*00b0*/  LDCU.64 UR4, c[0x0][0x358] ;  /* 0x00006b00ff0477ac */ /* 0x000e620008000a00 */
[----:B0-----:R-:W-:-:S05]  /*00c0*/  IMAD.WIDE R2, R5, 0x4, R2 ;  /* 0x0000000405027825 */ /* 0x001fca00078e0202 */
[----:B-1----:R-:W2:Y:S04]  /*00d0*/  LDG.E R5, desc[UR4][R2.64+0x4] ;  /* 0x0000040402057981 */ /* 0x002ea8000c1e1900 */
[----:B------:R-:W2:Y:S02]  /*00e0*/  LDG.E R0, desc[UR4][R2.64+0x8] ;  /* 0x0000080402007981 */ /* 0x000ea4000c1e1900 */
[----:B--2---:R-:W-:-:S13]  /*00f0*/  ISETP.GT.AND P0, PT, R5, R0, PT ;  /* 0x000000000500720c */ /* 0x004fda0003f04270 */
[----:B------:R-:W-:Y:S05]  /*0100*/  @!P0 EXIT ;  /* 0x000000000000894d */ /* 0x000fea0003800000 */
[----:B------:R-:W-:Y:S04]  /*0110*/  STG.E desc[UR4][R2.64+0x4], R0 ;  /* 0x0000040002007986 */ /* 0x000fe8000c101904 */
[----:B------:R-:W-:Y:S01]  /*0120*/  STG.E desc[UR4][R2.64+0x8], R5 ;  /* 0x0000080502007986 */ /* 0x000fe2000c101904 */
[----:B------:R-:W-:Y:S05]  /*0130*/  EXIT ;  /* 0x000000000000794d */ /* 0x000fea0003800000 */
.L_x_0:
[----:B------:R-:W-:-:S00]  /*0140*/  BRA `(.L_x_0) ;  /* 0xfffffffc00fc7947 */ /* 0x000fc0000383ffff */
[----:B------:R-:W-:-:S00]  /*0150*/  NOP ;  /* 0x0000000000007918 */ /* 0x000fc00000000000 */
        /* <DEDUP_REMOVED lines=10> */
.L_x_2:


//--------------------- .text._Z15evenPhaseKernelPii --------------------------
	.section	.text._Z15evenPhaseKernelPii,"ax",@progbits
	.align	128
        .global         _Z15evenPhaseKernelPii
        .type           _Z15evenPhaseKernelPii,@function
        .size           _Z15evenPhaseKernelPii,(.L_x_3 - _Z15evenPhaseKernelPii)
        .other          _Z15evenPhaseKernelPii,@"STO_CUDA_ENTRY STV_DEFAULT"
_Z15evenPhaseKernelPii:
.text._Z15evenPhaseKernelPii:
        /* <DEDUP_REMOVED lines=20> */
.L_x_1:
        /* <DEDUP_REMOVED lines=12> */
.L_x_3:


//--------------------- .nv.shared.reserved.0     --------------------------
	.section	.nv.shared.reserved.0,"aw",@nobits
	.weak		__nv_reservedSMEM_offset_0_alias
	.size		__nv_reservedSMEM_offset_0_alias, 0, 64
	.other		__nv_reservedSMEM_offset_0_alias,@"STO_CUDA_RESERVED_SHARED STV_DEFAULT"
__nv_reservedSMEM_offset_0_alias:
	.zero		0
	.zero		64


//--------------------- .nv.constant0._Z14oddPhaseKernelPii --------------------------
	.section	.nv.constant0._Z14oddPhaseKernelPii,"a",@progbits
	.sectionflags	@""
	.align	4
.nv.constant0._Z14oddPhaseKernelPii:
	.zero		908


//--------------------- .nv.constant0._Z15evenPhaseKernelPii --------------------------
	.section	.nv.constant0._Z15evenPhaseKernelPii,"a",@progbits
	.sectionflags	@""
	.align	4
.nv.constant0._Z15evenPhaseKernelPii:
	.zero		908


//--------------------- SYMBOLS --------------------------

	.type		.nv.reservedSmem.offset0,@object
	.size		.nv.reservedSmem.offset0,0x4
